//
// Generated by NVIDIA NVVM Compiler
//
// Compiler Build ID: CL-36424714
// Cuda compilation tools, release 13.0, V13.0.88
// Based on NVVM 20.0.0
//

.version 9.0
.target sm_100
.address_size 64

	// .globl	_Z17fill_array_kernelIfEviPT_S0_

.visible .entry _Z17fill_array_kernelIfEviPT_S0_(
	.param .u32 _Z17fill_array_kernelIfEviPT_S0__param_0,
	.param .u64 .ptr .align 1 _Z17fill_array_kernelIfEviPT_S0__param_1,
	.param .f32 _Z17fill_array_kernelIfEviPT_S0__param_2
)
{
	.reg .pred 	%p<2>;
	.reg .b32 	%r<3>;
	.reg .b32 	%f<2>;
	.reg .b64 	%rd<5>;

	ld.param.u32 	%r2, [_Z17fill_array_kernelIfEviPT_S0__param_0];
	ld.param.u64 	%rd1, [_Z17fill_array_kernelIfEviPT_S0__param_1];
	ld.param.f32 	%f1, [_Z17fill_array_kernelIfEviPT_S0__param_2];
	mov.u32 	%r1, %tid.x;
	setp.ge.u32 	%p1, %r1, %r2;
	@%p1 bra 	$L__BB0_2;
	cvta.to.global.u64 	%rd2, %rd1;
	mul.wide.u32 	%rd3, %r1, 4;
	add.s64 	%rd4, %rd2, %rd3;
	st.global.f32 	[%rd4], %f1;
$L__BB0_2:
	ret;

}
	// .globl	_Z17fill_array_kernelIdEviPT_S0_
.visible .entry _Z17fill_array_kernelIdEviPT_S0_(
	.param .u32 _Z17fill_array_kernelIdEviPT_S0__param_0,
	.param .u64 .ptr .align 1 _Z17fill_array_kernelIdEviPT_S0__param_1,
	.param .f64 _Z17fill_array_kernelIdEviPT_S0__param_2
)
{
	.reg .pred 	%p<2>;
	.reg .b32 	%r<3>;
	.reg .b64 	%rd<5>;
	.reg .b64 	%fd<2>;

	ld.param.u32 	%r2, [_Z17fill_array_kernelIdEviPT_S0__param_0];
	ld.param.u64 	%rd1, [_Z17fill_array_kernelIdEviPT_S0__param_1];
	ld.param.f64 	%fd1, [_Z17fill_array_kernelIdEviPT_S0__param_2];
	mov.u32 	%r1, %tid.x;
	setp.ge.u32 	%p1, %r1, %r2;
	@%p1 bra 	$L__BB1_2;
	cvta.to.global.u64 	%rd2, %rd1;
	mul.wide.u32 	%rd3, %r1, 8;
	add.s64 	%rd4, %rd2, %rd3;
	st.global.f64 	[%rd4], %fd1;
$L__BB1_2:
	ret;

}
	// .globl	_Z17fill_array_kernelIiEviPT_S0_
.visible .entry _Z17fill_array_kernelIiEviPT_S0_(
	.param .u32 _Z17fill_array_kernelIiEviPT_S0__param_0,
	.param .u64 .ptr .align 1 _Z17fill_array_kernelIiEviPT_S0__param_1,
	.param .u32 _Z17fill_array_kernelIiEviPT_S0__param_2
)
{
	.reg .pred 	%p<2>;
	.reg .b32 	%r<4>;
	.reg .b64 	%rd<5>;

	ld.param.u32 	%r3, [_Z17fill_array_kernelIiEviPT_S0__param_0];
	ld.param.u64 	%rd1, [_Z17fill_array_kernelIiEviPT_S0__param_1];
	ld.param.u32 	%r2, [_Z17fill_array_kernelIiEviPT_S0__param_2];
	mov.u32 	%r1, %tid.x;
	setp.ge.u32 	%p1, %r1, %r3;
	@%p1 bra 	$L__BB2_2;
	cvta.to.global.u64 	%rd2, %rd1;
	mul.wide.u32 	%rd3, %r1, 4;
	add.s64 	%rd4, %rd2, %rd3;
	st.global.u32 	[%rd4], %r2;
$L__BB2_2:
	ret;

}


// ===== COMPILED SASS (sm_100) =====

	.target	sm_100

	.elftype	@"ET_EXEC"


//--------------------- .note.nv.tkinfo           --------------------------
	.section	.note.nv.tkinfo,"",@"SHT_NOTE"
	.sectionflags	@"SHF_NOTE_NV_TKINFO"
	.tkinfo
        /*0018*/ 	.word	0x00000002
        /*0030*/ 	.string	""
        /*0030*/ 	.string	"ptxas"
        /*0030*/ 	.string	"Cuda compilation tools, release 13.0, V13.0.88"
        /*0030*/ 	.string	"Build cuda_13.0.r13.0/compiler.36424714_0"
        /*0030*/ 	.string	"-arch sm_100 -m 64 "



//--------------------- .note.nv.cuinfo           --------------------------
	.section	.note.nv.cuinfo,"",@"SHT_NOTE"
	.sectionflags	@"SHF_NOTE_NV_CUINFO"
        /*0018*/ 	.short	0x0002
        /*001a*/ 	.short	0x0064
        /*001c*/ 	.short	0x0082
	.zero		2


//--------------------- .nv.info                  --------------------------
	.section	.nv.info,"",@"SHT_CUDA_INFO"
	.align	4


	//----- nvinfo : EIATTR_REGCOUNT
	.align		4
        /*0000*/ 	.byte	0x04, 0x2f
        /*0002*/ 	.short	(.L_1 - .L_0)
	.align		4
.L_0:
        /*0004*/ 	.word	index@(_Z17fill_array_kernelIfEviPT_S0_)
        /*0008*/ 	.word	0x0000000a


	//----- nvinfo : EIATTR_FRAME_SIZE
	.align		4
.L_1:
        /*000c*/ 	.byte	0x04, 0x11
        /*000e*/ 	.short	(.L_3 - .L_2)
	.align		4
.L_2:
        /*0010*/ 	.word	index@(_Z17fill_array_kernelIfEviPT_S0_)
        /*0014*/ 	.word	0x00000000


	//----- nvinfo : EIATTR_REGCOUNT
	.align		4
.L_3:
        /*0018*/ 	.byte	0x04, 0x2f
        /*001a*/ 	.short	(.L_5 - .L_4)
	.align		4
.L_4:
        /*001c*/ 	.word	index@(_Z17fill_array_kernelIdEviPT_S0_)
        /*0020*/ 	.word	0x0000000a


	//----- nvinfo : EIATTR_FRAME_SIZE
	.align		4
.L_5:
        /*0024*/ 	.byte	0x04, 0x11
        /*0026*/ 	.short	(.L_7 - .L_6)
	.align		4
.L_6:
        /*0028*/ 	.word	index@(_Z17fill_array_kernelIdEviPT_S0_)
        /*002c*/ 	.word	0x00000000


	//----- nvinfo : EIATTR_REGCOUNT
	.align		4
.L_7:
        /*0030*/ 	.byte	0x04, 0x2f
        /*0032*/ 	.short	(.L_9 - .L_8)
	.align		4
.L_8:
        /*0034*/ 	.word	index@(_Z17fill_array_kernelIiEviPT_S0_)
        /*0038*/ 	.word	0x0000000a


	//----- nvinfo : EIATTR_FRAME_SIZE
	.align		4
.L_9:
        /*003c*/ 	.byte	0x04, 0x11
        /*003e*/ 	.short	(.L_11 - .L_10)
	.align		4
.L_10:
        /*0040*/ 	.word	index@(_Z17fill_array_kernelIiEviPT_S0_)
        /*0044*/ 	.word	0x00000000


	//----- nvinfo : EIATTR_MIN_STACK_SIZE
	.align		4
.L_11:
        /*0048*/ 	.byte	0x04, 0x12
        /*004a*/ 	.short	(.L_13 - .L_12)
	.align		4
.L_12:
        /*004c*/ 	.word	index@(_Z17fill_array_kernelIiEviPT_S0_)
        /*0050*/ 	.word	0x00000000


	//----- nvinfo : EIATTR_MIN_STACK_SIZE
	.align		4
.L_13:
        /*0054*/ 	.byte	0x04, 0x12
        /*0056*/ 	.short	(.L_15 - .L_14)
	.align		4
.L_14:
        /*0058*/ 	.word	index@(_Z17fill_array_kernelIdEviPT_S0_)
        /*005c*/ 	.word	0x00000000


	//----- nvinfo : EIATTR_MIN_STACK_SIZE
	.align		4
.L_15:
        /*0060*/ 	.byte	0x04, 0x12
        /*0062*/ 	.short	(.L_17 - .L_16)
	.align		4
.L_16:
        /*0064*/ 	.word	index@(_Z17fill_array_kernelIfEviPT_S0_)
        /*0068*/ 	.word	0x00000000
.L_17:


//--------------------- .nv.compat                --------------------------
	.section	.nv.compat,"",@"SHT_CUDA_COMPAT_INFO"
	.align	4
        /*0000*/ 	.byte	0x02, 0x09, 0x00, 0x00, 0x02, 0x02, 0x01, 0x00, 0x02, 0x05, 0x05, 0x00, 0x03, 0x07, 0x01, 0x01
        /*0010*/ 	.byte	0x02, 0x03, 0x00, 0x00, 0x02, 0x06, 0x01, 0x00, 0x04, 0x0b, 0x08, 0x00, 0x09, 0x00, 0x00, 0x00
        /*0020*/ 	.byte	0x00, 0x00, 0x00, 0x00


//--------------------- .nv.info._Z17fill_array_kernelIiEviPT_S0_ --------------------------
	.section	.nv.info._Z17fill_array_kernelIiEviPT_S0_,"",@"SHT_CUDA_INFO"
	.sectionflags	@""
	.align	4


	//----- nvinfo : EIATTR_CUDA_API_VERSION
	.align		4
        /*0000*/ 	.byte	0x04, 0x37
        /*0002*/ 	.short	(.L_19 - .L_18)
.L_18:
        /*0004*/ 	.word	0x00000082


	//----- nvinfo : EIATTR_KPARAM_INFO
	.align		4
.L_19:
        /*0008*/ 	.byte	0x04, 0x17
        /*000a*/ 	.short	(.L_21 - .L_20)
.L_20:
        /*000c*/ 	.word	0x00000000
        /*0010*/ 	.short	0x0002
        /*0012*/ 	.short	0x0010
        /*0014*/ 	.byte	0x00, 0xf0, 0x11, 0x00


	//----- nvinfo : EIATTR_KPARAM_INFO
	.align		4
.L_21:
        /*0018*/ 	.byte	0x04, 0x17
        /*001a*/ 	.short	(.L_23 - .L_22)
.L_22:
        /*001c*/ 	.word	0x00000000
        /*0020*/ 	.short	0x0001
        /*0022*/ 	.short	0x0008
        /*0024*/ 	.byte	0x00, 0xf5, 0x21, 0x00


	//----- nvinfo : EIATTR_KPARAM_INFO
	.align		4
.L_23:
        /*0028*/ 	.byte	0x04, 0x17
        /*002a*/ 	.short	(.L_25 - .L_24)
.L_24:
        /*002c*/ 	.word	0x00000000
        /*0030*/ 	.short	0x0000
        /*0032*/ 	.short	0x0000
        /*0034*/ 	.byte	0x00, 0xf0, 0x11, 0x00


	//----- nvinfo : EIATTR_SPARSE_MMA_MASK
	.align		4
.L_25:
        /*0038*/ 	.byte	0x03, 0x50
        /*003a*/ 	.short	0x0000


	//----- nvinfo : EIATTR_MAXREG_COUNT
	.align		4
        /*003c*/ 	.byte	0x03, 0x1b
        /*003e*/ 	.short	0x00ff


	//----- nvinfo : EIATTR_MERCURY_ISA_VERSION
	.align		4
        /*0040*/ 	.byte	0x03, 0x5f
        /*0042*/ 	.short	0x0101


	//----- nvinfo : EIATTR_VRC_CTA_INIT_COUNT
	.align		4
        /*0044*/ 	.byte	0x02, 0x4a
	.zero		1
	.zero		1


	//----- nvinfo : EIATTR_EXIT_INSTR_OFFSETS
	.align		4
        /*0048*/ 	.byte	0x04, 0x1c
        /*004a*/ 	.short	(.L_27 - .L_26)


	//   ....[0]....
.L_26:
        /*004c*/ 	.word	0x00000040


	//   ....[1]....
        /*0050*/ 	.word	0x000000a0


	//----- nvinfo : EIATTR_CBANK_PARAM_SIZE
	.align		4
.L_27:
        /*0054*/ 	.byte	0x03, 0x19
        /*0056*/ 	.short	0x0014


	//----- nvinfo : EIATTR_PARAM_CBANK
	.align		4
        /*0058*/ 	.byte	0x04, 0x0a
        /*005a*/ 	.short	(.L_29 - .L_28)
	.align		4
.L_28:
        /*005c*/ 	.word	index@(.nv.constant0._Z17fill_array_kernelIiEviPT_S0_)
        /*0060*/ 	.short	0x0380
        /*0062*/ 	.short	0x0014


	//----- nvinfo : EIATTR_SW_WAR
	.align		4
.L_29:
        /*0064*/ 	.byte	0x04, 0x36
        /*0066*/ 	.short	(.L_31 - .L_30)
.L_30:
        /*0068*/ 	.word	0x00000008
.L_31:


//--------------------- .nv.info._Z17fill_array_kernelIdEviPT_S0_ --------------------------
	.section	.nv.info._Z17fill_array_kernelIdEviPT_S0_,"",@"SHT_CUDA_INFO"
	.sectionflags	@""
	.align	4


	//----- nvinfo : EIATTR_CUDA_API_VERSION
	.align		4
        /*0000*/ 	.byte	0x04, 0x37
        /*0002*/ 	.short	(.L_33 - .L_32)
.L_32:
        /*0004*/ 	.word	0x00000082


	//----- nvinfo : EIATTR_KPARAM_INFO
	.align		4
.L_33:
        /*0008*/ 	.byte	0x04, 0x17
        /*000a*/ 	.short	(.L_35 - .L_34)
.L_34:
        /*000c*/ 	.word	0x00000000
        /*0010*/ 	.short	0x0002
        /*0012*/ 	.short	0x0010
        /*0014*/ 	.byte	0x00, 0xf0, 0x21, 0x00


	//----- nvinfo : EIATTR_KPARAM_INFO
	.align		4
.L_35:
        /*0018*/ 	.byte	0x04, 0x17
        /*001a*/ 	.short	(.L_37 - .L_36)
.L_36:
        /*001c*/ 	.word	0x00000000
        /*0020*/ 	.short	0x0001
        /*0022*/ 	.short	0x0008
        /*0024*/ 	.byte	0x00, 0xf5, 0x21, 0x00


	//----- nvinfo : EIATTR_KPARAM_INFO
	.align		4
.L_37:
        /*0028*/ 	.byte	0x04, 0x17
        /*002a*/ 	.short	(.L_39 - .L_38)
.L_38:
        /*002c*/ 	.word	0x00000000
        /*0030*/ 	.short	0x0000
        /*0032*/ 	.short	0x0000
        /*0034*/ 	.byte	0x00, 0xf0, 0x11, 0x00


	//----- nvinfo : EIATTR_SPARSE_MMA_MASK
	.align		4
.L_39:
        /*0038*/ 	.byte	0x03, 0x50
        /*003a*/ 	.short	0x0000


	//----- nvinfo : EIATTR_MAXREG_COUNT
	.align		4
        /*003c*/ 	.byte	0x03, 0x1b
        /*003e*/ 	.short	0x00ff


	//----- nvinfo : EIATTR_MERCURY_ISA_VERSION
	.align		4
        /*0040*/ 	.byte	0x03, 0x5f
        /*0042*/ 	.short	0x0101


	//----- nvinfo : EIATTR_VRC_CTA_INIT_COUNT
	.align		4
        /*0044*/ 	.byte	0x02, 0x4a
	.zero		1
	.zero		1


	//----- nvinfo : EIATTR_EXIT_INSTR_OFFSETS
	.align		4
        /*0048*/ 	.byte	0x04, 0x1c
        /*004a*/ 	.short	(.L_41 - .L_40)


	//   ....[0]....
.L_40:
        /*004c*/ 	.word	0x00000040


	//   ....[1]....
        /*0050*/ 	.word	0x000000a0


	//----- nvinfo : EIATTR_CBANK_PARAM_SIZE
	.align		4
.L_41:
        /*0054*/ 	.byte	0x03, 0x19
        /*0056*/ 	.short	0x0018


	//----- nvinfo : EIATTR_PARAM_CBANK
	.align		4
        /*0058*/ 	.byte	0x04, 0x0a
        /*005a*/ 	.short	(.L_43 - .L_42)
	.align		4
.L_42:
        /*005c*/ 	.word	index@(.nv.constant0._Z17fill_array_kernelIdEviPT_S0_)
        /*0060*/ 	.short	0x0380
        /*0062*/ 	.short	0x0018


	//----- nvinfo : EIATTR_SW_WAR
	.align		4
.L_43:
        /*0064*/ 	.byte	0x04, 0x36
        /*0066*/ 	.short	(.L_45 - .L_44)
.L_44:
        /*0068*/ 	.word	0x00000008
.L_45:


//--------------------- .nv.info._Z17fill_array_kernelIfEviPT_S0_ --------------------------
	.section	.nv.info._Z17fill_array_kernelIfEviPT_S0_,"",@"SHT_CUDA_INFO"
	.sectionflags	@""
	.align	4


	//----- nvinfo : EIATTR_CUDA_API_VERSION
	.align		4
        /*0000*/ 	.byte	0x04, 0x37
        /*0002*/ 	.short	(.L_47 - .L_46)
.L_46:
        /*0004*/ 	.word	0x00000082


	//----- nvinfo : EIATTR_KPARAM_INFO
	.align		4
.L_47:
        /*0008*/ 	.byte	0x04, 0x17
        /*000a*/ 	.short	(.L_49 - .L_48)
.L_48:
        /*000c*/ 	.word	0x00000000
        /*0010*/ 	.short	0x0002
        /*0012*/ 	.short	0x0010
        /*0014*/ 	.byte	0x00, 0xf0, 0x11, 0x00


	//----- nvinfo : EIATTR_KPARAM_INFO
	.align		4
.L_49:
        /*0018*/ 	.byte	0x04, 0x17
        /*001a*/ 	.short	(.L_51 - .L_50)
.L_50:
        /*001c*/ 	.word	0x00000000
        /*0020*/ 	.short	0x0001
        /*0022*/ 	.short	0x0008
        /*0024*/ 	.byte	0x00, 0xf5, 0x21, 0x00


	//----- nvinfo : EIATTR_KPARAM_INFO
	.align		4
.L_51:
        /*0028*/ 	.byte	0x04, 0x17
        /*002a*/ 	.short	(.L_53 - .L_52)
.L_52:
        /*002c*/ 	.word	0x00000000
        /*0030*/ 	.short	0x0000
        /*0032*/ 	.short	0x0000
        /*0034*/ 	.byte	0x00, 0xf0, 0x11, 0x00


	//----- nvinfo : EIATTR_SPARSE_MMA_MASK
	.align		4
.L_53:
        /*0038*/ 	.byte	0x03, 0x50
        /*003a*/ 	.short	0x0000


	//----- nvinfo : EIATTR_MAXREG_COUNT
	.align		4
        /*003c*/ 	.byte	0x03, 0x1b
        /*003e*/ 	.short	0x00ff


	//----- nvinfo : EIATTR_MERCURY_ISA_VERSION
	.align		4
        /*0040*/ 	.byte	0x03, 0x5f
        /*0042*/ 	.short	0x0101


	//----- nvinfo : EIATTR_VRC_CTA_INIT_COUNT
	.align		4
        /*0044*/ 	.byte	0x02, 0x4a
	.zero		1
	.zero		1


	//----- nvinfo : EIATTR_EXIT_INSTR_OFFSETS
	.align		4
        /*0048*/ 	.byte	0x04, 0x1c
        /*004a*/ 	.short	(.L_55 - .L_54)


	//   ....[0]....
.L_54:
        /*004c*/ 	.word	0x00000040


	//   ....[1]....
        /*0050*/ 	.word	0x000000a0


	//----- nvinfo : EIATTR_CBANK_PARAM_SIZE
	.align		4
.L_55:
        /*0054*/ 	.byte	0x03, 0x19
        /*0056*/ 	.short	0x0014


	//----- nvinfo : EIATTR_PARAM_CBANK
	.align		4
        /*0058*/ 	.byte	0x04, 0x0a
        /*005a*/ 	.short	(.L_57 - .L_56)
	.align		4
.L_56:
        /*005c*/ 	.word	index@(.nv.constant0._Z17fill_array_kernelIfEviPT_S0_)
        /*0060*/ 	.short	0x0380
        /*0062*/ 	.short	0x0014


	//----- nvinfo : EIATTR_SW_WAR
	.align		4
.L_57:
        /*0064*/ 	.byte	0x04, 0x36
        /*0066*/ 	.short	(.L_59 - .L_58)
.L_58:
        /*0068*/ 	.word	0x00000008
.L_59:


//--------------------- .nv.callgraph             --------------------------
	.section	.nv.callgraph,"",@"SHT_CUDA_CALLGRAPH"
	.align	4
	.sectionentsize	8
	.align		4
        /*0000*/ 	.word	0x00000000
	.align		4
        /*0004*/ 	.word	0xffffffff
	.align		4
        /*0008*/ 	.word	0x00000000
	.align		4
        /*000c*/ 	.word	0xfffffffe
	.align		4
        /*0010*/ 	.word	0x00000000
	.align		4
        /*0014*/ 	.word	0xfffffffd
	.align		4
        /*0018*/ 	.word	0x00000000
	.align		4
        /*001c*/ 	.word	0xfffffffc


//--------------------- .text._Z17fill_array_kernelIiEviPT_S0_ --------------------------
	.section	.text._Z17fill_array_kernelIiEviPT_S0_,"ax",@progbits
	.align	128
        .global         _Z17fill_array_kernelIiEviPT_S0_
        .type           _Z17fill_array_kernelIiEviPT_S0_,@function
        .size           _Z17fill_array_kernelIiEviPT_S0_,(.L_x_3 - _Z17fill_array_kernelIiEviPT_S0_)
        .other          _Z17fill_array_kernelIiEviPT_S0_,@"STO_CUDA_ENTRY STV_DEFAULT"
_Z17fill_array_kernelIiEviPT_S0_:
.text._Z17fill_array_kernelIiEviPT_S0_:
[----:B------:R-:W-:Y:S01]  /*0000*/  LDC R1, c[0x0][0x37c] ;  /* 0x0000df00ff017b82 */ /* 0x000fe20000000800 */
[----:B------:R-:W0:Y:S01]  /*0010*/  S2R R5, SR_TID.X ;  /* 0x0000000000057919 */ /* 0x000e220000002100 */
[----:B------:R-:W0:Y:S02]  /*0020*/  LDCU UR4, c[0x0][0x380] ;  /* 0x00007000ff0477ac */ /* 0x000e240008000800 */
[----:B0-----:R-:W-:-:S13]  /*0030*/  ISETP.GE.U32.AND P0, PT, R5, UR4, PT ;  /* 0x0000000405007c0c */ /* 0x001fda000bf06070 */
[----:B------:R-:W-:Y:S05]  /*0040*/  @P0 EXIT ;  /* 0x000000000000094d */ /* 0x000fea0003800000 */
[----:B------:R-:W0:Y:S01]  /*0050*/  LDC.64 R2, c[0x0][0x388] ;  /* 0x0000e200ff027b82 */ /* 0x000e220000000a00 */
[----:B------:R-:W1:Y:S07]  /*0060*/  LDCU.64 UR4, c[0x0][0x358] ;  /* 0x00006b00ff0477ac */ /* 0x000e6e0008000a00 */
[----:B------:R-:W1:Y:S01]  /*0070*/  LDC R7, c[0x0][0x390] ;  /* 0x0000e400ff077b82 */ /* 0x000e620000000800 */
[----:B0-----:R-:W-:-:S05]  /*0080*/  IMAD.WIDE.U32 R2, R5, 0x4, R2 ;  /* 0x0000000405027825 */ /* 0x001fca00078e0002 */
[----:B-1----:R-:W-:Y:S01]  /*0090*/  STG.E desc[UR4][R2.64], R7 ;  /* 0x0000000702007986 */ /* 0x002fe2000c101904 */
[----:B------:R-:W-:Y:S05]  /*00a0*/  EXIT ;  /* 0x000000000000794d */ /* 0x000fea0003800000 */
.L_x_0:
[----:B------:R-:W-:-:S00]  /*00b0*/  BRA `(.L_x_0) ;  /* 0xfffffffc00fc7947 */ /* 0x000fc0000383ffff */
[----:B------:R-:W-:-:S00]  /*00c0*/  NOP ;  /* 0x0000000000007918 */ /* 0x000fc00000000000 */
        /* <DEDUP_REMOVED lines=11> */
.L_x_3:


//--------------------- .text._Z17fill_array_kernelIdEviPT_S0_ --------------------------
	.section	.text._Z17fill_array_kernelIdEviPT_S0_,"ax",@progbits
	.align	128
        .global         _Z17fill_array_kernelIdEviPT_S0_
        .type           _Z17fill_array_kernelIdEviPT_S0_,@function
        .size           _Z17fill_array_kernelIdEviPT_S0_,(.L_x_4 - _Z17fill_array_kernelIdEviPT_S0_)
        .other          _Z17fill_array_kernelIdEviPT_S0_,@"STO_CUDA_ENTRY STV_DEFAULT"
_Z17fill_array_kernelIdEviPT_S0_:
.text._Z17fill_array_kernelIdEviPT_S0_:
[----:B------:R-:W-:Y:S01]  /*0000*/  LDC R1, c[0x0][0x37c] ;  /* 0x0000df00ff017b82 */ /* 0x000fe20000000800 */
[----:B------:R-:W0:Y:S01]  /*0010*/  S2R R7, SR_TID.X ;  /* 0x0000000000077919 */ /* 0x000e220000002100 */
[----:B------:R-:W0:Y:S02]  /*0020*/  LDCU UR4, c[0x0][0x380] ;  /* 0x00007000ff0477ac */ /* 0x000e240008000800 */
[----:B0-----:R-:W-:-:S13]  /*0030*/  ISETP.GE.U32.AND P0, PT, R7, UR4, PT ;  /* 0x0000000407007c0c */ /* 0x001fda000bf06070 */
[----:B------:R-:W-:Y:S05]  /*0040*/  @P0 EXIT ;  /* 0x000000000000094d */ /* 0x000fea0003800000 */
[----:B------:R-:W0:Y:S01]  /*0050*/  LDC.64 R2, c[0x0][0x388] ;  /* 0x0000e200ff027b82 */ /* 0x000e220000000a00 */
[----:B------:R-:W1:Y:S07]  /*0060*/  LDCU.64 UR4, c[0x0][0x358] ;  /* 0x00006b00ff0477ac */ /* 0x000e6e0008000a00 */
[----:B------:R-:W1:Y:S01]  /*0070*/  LDC.64 R4, c[0x0][0x390] ;  /* 0x0000e400ff047b82 */ /* 0x000e620000000a00 */
[----:B0-----:R-:W-:-:S05]  /*0080*/  IMAD.WIDE.U32 R2, R7, 0x8, R2 ;  /* 0x0000000807027825 */ /* 0x001fca00078e0002 */
[----:B-1----:R-:W-:Y:S01]  /*0090*/  STG.E.64 desc[UR4][R2.64], R4 ;  /* 0x0000000402007986 */ /* 0x002fe2000c101b04 */
[----:B------:R-:W-:Y:S05]  /*00a0*/  EXIT ;  /* 0x000000000000794d */ /* 0x000fea0003800000 */
.L_x_1:
        /* <DEDUP_REMOVED lines=13> */
.L_x_4:


//--------------------- .text._Z17fill_array_kernelIfEviPT_S0_ --------------------------
	.section	.text._Z17fill_array_kernelIfEviPT_S0_,"ax",@progbits
	.align	128
        .global         _Z17fill_array_kernelIfEviPT_S0_
        .type           _Z17fill_array_kernelIfEviPT_S0_,@function
        .size           _Z17fill_array_kernelIfEviPT_S0_,(.L_x_5 - _Z17fill_array_kernelIfEviPT_S0_)
        .other          _Z17fill_array_kernelIfEviPT_S0_,@"STO_CUDA_ENTRY STV_DEFAULT"
_Z17fill_array_kernelIfEviPT_S0_:
.text._Z17fill_array_kernelIfEviPT_S0_:
        /* <DEDUP_REMOVED lines=11> */
.L_x_2:
        /* <DEDUP_REMOVED lines=13> */
.L_x_5:


//--------------------- .nv.shared.reserved.0     --------------------------
	.section	.nv.shared.reserved.0,"aw",@nobits
	.weak		__nv_reservedSMEM_offset_0_alias
	.size		__nv_reservedSMEM_offset_0_alias, 0, 64
	.other		__nv_reservedSMEM_offset_0_alias,@"STO_CUDA_RESERVED_SHARED STV_DEFAULT"
__nv_reservedSMEM_offset_0_alias:
	.zero		0
	.zero		64


//--------------------- .nv.constant0._Z17fill_array_kernelIiEviPT_S0_ --------------------------
	.section	.nv.constant0._Z17fill_array_kernelIiEviPT_S0_,"a",@progbits
	.sectionflags	@""
	.align	4
.nv.constant0._Z17fill_array_kernelIiEviPT_S0_:
	.zero		916


//--------------------- .nv.constant0._Z17fill_array_kernelIdEviPT_S0_ --------------------------
	.section	.nv.constant0._Z17fill_array_kernelIdEviPT_S0_,"a",@progbits
	.sectionflags	@""
	.align	4
.nv.constant0._Z17fill_array_kernelIdEviPT_S0_:
	.zero		920


//--------------------- .nv.constant0._Z17fill_array_kernelIfEviPT_S0_ --------------------------
	.section	.nv.constant0._Z17fill_array_kernelIfEviPT_S0_,"a",@progbits
	.sectionflags	@""
	.align	4
.nv.constant0._Z17fill_array_kernelIfEviPT_S0_:
	.zero		916


//--------------------- SYMBOLS --------------------------

	.type		.nv.reservedSmem.offset0,@object
	.size		.nv.reservedSmem.offset0,0x4
